//
// Generated by NVIDIA NVVM Compiler
//
// Compiler Build ID: CL-36424714
// Cuda compilation tools, release 13.0, V13.0.88
// Based on NVVM 20.0.0
//

.version 9.0
.target sm_100
.address_size 64

	// .globl	_Z3addPiS_PN4cuda3__46atomicIiLNS0_3std3__412thread_scopeE1EEEi

.visible .entry _Z3addPiS_PN4cuda3__46atomicIiLNS0_3std3__412thread_scopeE1EEEi(
	.param .u64 .ptr .align 1 _Z3addPiS_PN4cuda3__46atomicIiLNS0_3std3__412thread_scopeE1EEEi_param_0,
	.param .u64 .ptr .align 1 _Z3addPiS_PN4cuda3__46atomicIiLNS0_3std3__412thread_scopeE1EEEi_param_1,
	.param .u64 .ptr .align 1 _Z3addPiS_PN4cuda3__46atomicIiLNS0_3std3__412thread_scopeE1EEEi_param_2,
	.param .u32 _Z3addPiS_PN4cuda3__46atomicIiLNS0_3std3__412thread_scopeE1EEEi_param_3
)
{
	.reg .pred 	%p<3>;
	.reg .b32 	%r<16>;
	.reg .b64 	%rd<11>;

	ld.param.u64 	%rd1, [_Z3addPiS_PN4cuda3__46atomicIiLNS0_3std3__412thread_scopeE1EEEi_param_0];
	ld.param.u64 	%rd2, [_Z3addPiS_PN4cuda3__46atomicIiLNS0_3std3__412thread_scopeE1EEEi_param_1];
	ld.param.u64 	%rd3, [_Z3addPiS_PN4cuda3__46atomicIiLNS0_3std3__412thread_scopeE1EEEi_param_2];
	ld.param.u32 	%r3, [_Z3addPiS_PN4cuda3__46atomicIiLNS0_3std3__412thread_scopeE1EEEi_param_3];
	mov.u32 	%r4, %tid.x;
	mov.u32 	%r5, %tid.y;
	mov.u32 	%r6, %tid.z;
	mov.u32 	%r7, %ntid.x;
	mov.u32 	%r8, %ntid.y;
	mad.lo.s32 	%r9, %r6, %r8, %r5;
	mad.lo.s32 	%r1, %r9, %r7, %r4;
	mov.u32 	%r10, %ctaid.x;
	mad.lo.s32 	%r2, %r7, %r10, %r4;
	setp.ne.s32 	%p1, %r2, 0;
	@%p1 bra 	$L__BB0_2;
	cvta.to.global.u64 	%rd4, %rd3;
	mov.b32 	%r11, 0;
	st.global.u32 	[%rd4], %r11;
$L__BB0_2:
	setp.ge.s32 	%p2, %r2, %r3;
	@%p2 bra 	$L__BB0_4;
	cvta.to.global.u64 	%rd6, %rd1;
	mul.wide.s32 	%rd7, %r2, 4;
	add.s64 	%rd8, %rd6, %rd7;
	st.global.u32 	[%rd8], %r2;
	shr.u32 	%r14, %r1, 5;
	and.b32  	%r15, %r14, 65535;
	cvta.to.global.u64 	%rd9, %rd2;
	add.s64 	%rd10, %rd9, %rd7;
	st.global.u32 	[%rd10], %r15;
	mov.b32 	%r13, 1;
	// begin inline asm
	atom.add.relaxed.gpu.s32 %r12,[%rd3],%r13;
	// end inline asm
$L__BB0_4:
	ret;

}


// ===== COMPILED SASS (sm_100) =====

	.target	sm_100

	.elftype	@"ET_EXEC"


//--------------------- .note.nv.tkinfo           --------------------------
	.section	.note.nv.tkinfo,"",@"SHT_NOTE"
	.sectionflags	@"SHF_NOTE_NV_TKINFO"
	.tkinfo
        /*0018*/ 	.word	0x00000002
        /*0030*/ 	.string	""
        /*0030*/ 	.string	"ptxas"
        /*0030*/ 	.string	"Cuda compilation tools, release 13.0, V13.0.88"
        /*0030*/ 	.string	"Build cuda_13.0.r13.0/compiler.36424714_0"
        /*0030*/ 	.string	"-arch sm_100 -m 64 "



//--------------------- .note.nv.cuinfo           --------------------------
	.section	.note.nv.cuinfo,"",@"SHT_NOTE"
	.sectionflags	@"SHF_NOTE_NV_CUINFO"
        /*0018*/ 	.short	0x0002
        /*001a*/ 	.short	0x0064
        /*001c*/ 	.short	0x0082
	.zero		2


//--------------------- .nv.info                  --------------------------
	.section	.nv.info,"",@"SHT_CUDA_INFO"
	.align	4


	//----- nvinfo : EIATTR_REGCOUNT
	.align		4
        /*0000*/ 	.byte	0x04, 0x2f
        /*0002*/ 	.short	(.L_1 - .L_0)
	.align		4
.L_0:
        /*0004*/ 	.word	index@(_Z3addPiS_PN4cuda3__46atomicIiLNS0_3std3__412thread_scopeE1EEEi)
        /*0008*/ 	.word	0x00000010


	//----- nvinfo : EIATTR_FRAME_SIZE
	.align		4
.L_1:
        /*000c*/ 	.byte	0x04, 0x11
        /*000e*/ 	.short	(.L_3 - .L_2)
	.align		4
.L_2:
        /*0010*/ 	.word	index@(_Z3addPiS_PN4cuda3__46atomicIiLNS0_3std3__412thread_scopeE1EEEi)
        /*0014*/ 	.word	0x00000000


	//----- nvinfo : EIATTR_MIN_STACK_SIZE
	.align		4
.L_3:
        /*0018*/ 	.byte	0x04, 0x12
        /*001a*/ 	.short	(.L_5 - .L_4)
	.align		4
.L_4:
        /*001c*/ 	.word	index@(_Z3addPiS_PN4cuda3__46atomicIiLNS0_3std3__412thread_scopeE1EEEi)
        /*0020*/ 	.word	0x00000000
.L_5:


//--------------------- .nv.compat                --------------------------
	.section	.nv.compat,"",@"SHT_CUDA_COMPAT_INFO"
	.align	4
        /*0000*/ 	.byte	0x02, 0x09, 0x00, 0x00, 0x02, 0x02, 0x01, 0x00, 0x02, 0x05, 0x05, 0x00, 0x03, 0x07, 0x01, 0x01
        /*0010*/ 	.byte	0x02, 0x03, 0x00, 0x00, 0x02, 0x06, 0x01, 0x00, 0x04, 0x0b, 0x08, 0x00, 0x09, 0x00, 0x00, 0x00
        /*0020*/ 	.byte	0x00, 0x00, 0x00, 0x00


//--------------------- .nv.info._Z3addPiS_PN4cuda3__46atomicIiLNS0_3std3__412thread_scopeE1EEEi --------------------------
	.section	.nv.info._Z3addPiS_PN4cuda3__46atomicIiLNS0_3std3__412thread_scopeE1EEEi,"",@"SHT_CUDA_INFO"
	.sectionflags	@""
	.align	4


	//----- nvinfo : EIATTR_CUDA_API_VERSION
	.align		4
        /*0000*/ 	.byte	0x04, 0x37
        /*0002*/ 	.short	(.L_7 - .L_6)
.L_6:
        /*0004*/ 	.word	0x00000082


	//----- nvinfo : EIATTR_KPARAM_INFO
	.align		4
.L_7:
        /*0008*/ 	.byte	0x04, 0x17
        /*000a*/ 	.short	(.L_9 - .L_8)
.L_8:
        /*000c*/ 	.word	0x00000000
        /*0010*/ 	.short	0x0003
        /*0012*/ 	.short	0x0018
        /*0014*/ 	.byte	0x00, 0xf0, 0x11, 0x00


	//----- nvinfo : EIATTR_KPARAM_INFO
	.align		4
.L_9:
        /*0018*/ 	.byte	0x04, 0x17
        /*001a*/ 	.short	(.L_11 - .L_10)
.L_10:
        /*001c*/ 	.word	0x00000000
        /*0020*/ 	.short	0x0002
        /*0022*/ 	.short	0x0010
        /*0024*/ 	.byte	0x00, 0xf5, 0x21, 0x00


	//----- nvinfo : EIATTR_KPARAM_INFO
	.align		4
.L_11:
        /*0028*/ 	.byte	0x04, 0x17
        /*002a*/ 	.short	(.L_13 - .L_12)
.L_12:
        /*002c*/ 	.word	0x00000000
        /*0030*/ 	.short	0x0001
        /*0032*/ 	.short	0x0008
        /*0034*/ 	.byte	0x00, 0xf5, 0x21, 0x00


	//----- nvinfo : EIATTR_KPARAM_INFO
	.align		4
.L_13:
        /*0038*/ 	.byte	0x04, 0x17
        /*003a*/ 	.short	(.L_15 - .L_14)
.L_14:
        /*003c*/ 	.word	0x00000000
        /*0040*/ 	.short	0x0000
        /*0042*/ 	.short	0x0000
        /*0044*/ 	.byte	0x00, 0xf5, 0x21, 0x00


	//----- nvinfo : EIATTR_SPARSE_MMA_MASK
	.align		4
.L_15:
        /*0048*/ 	.byte	0x03, 0x50
        /*004a*/ 	.short	0x0000


	//----- nvinfo : EIATTR_MAXREG_COUNT
	.align		4
        /*004c*/ 	.byte	0x03, 0x1b
        /*004e*/ 	.short	0x00ff


	//----- nvinfo : EIATTR_MERCURY_ISA_VERSION
	.align		4
        /*0050*/ 	.byte	0x03, 0x5f
        /*0052*/ 	.short	0x0101


	//----- nvinfo : EIATTR_INT_WARP_WIDE_INSTR_OFFSETS
	.align		4
        /*0054*/ 	.byte	0x04, 0x31
        /*0056*/ 	.short	(.L_17 - .L_16)


	//   ....[0]....
.L_16:
        /*0058*/ 	.word	0x00000130


	//----- nvinfo : EIATTR_VRC_CTA_INIT_COUNT
	.align		4
.L_17:
        /*005c*/ 	.byte	0x02, 0x4a
	.zero		1
	.zero		1


	//----- nvinfo : EIATTR_EXIT_INSTR_OFFSETS
	.align		4
        /*0060*/ 	.byte	0x04, 0x1c
        /*0062*/ 	.short	(.L_19 - .L_18)


	//   ....[0]....
.L_18:
        /*0064*/ 	.word	0x00000100


	//   ....[1]....
        /*0068*/ 	.word	0x00000200


	//----- nvinfo : EIATTR_CBANK_PARAM_SIZE
	.align		4
.L_19:
        /*006c*/ 	.byte	0x03, 0x19
        /*006e*/ 	.short	0x001c


	//----- nvinfo : EIATTR_PARAM_CBANK
	.align		4
        /*0070*/ 	.byte	0x04, 0x0a
        /*0072*/ 	.short	(.L_21 - .L_20)
	.align		4
.L_20:
        /*0074*/ 	.word	index@(.nv.constant0._Z3addPiS_PN4cuda3__46atomicIiLNS0_3std3__412thread_scopeE1EEEi)
        /*0078*/ 	.short	0x0380
        /*007a*/ 	.short	0x001c


	//----- nvinfo : EIATTR_SW_WAR
	.align		4
.L_21:
        /*007c*/ 	.byte	0x04, 0x36
        /*007e*/ 	.short	(.L_23 - .L_22)
.L_22:
        /*0080*/ 	.word	0x00000008
.L_23:


//--------------------- .nv.callgraph             --------------------------
	.section	.nv.callgraph,"",@"SHT_CUDA_CALLGRAPH"
	.align	4
	.sectionentsize	8
	.align		4
        /*0000*/ 	.word	0x00000000
	.align		4
        /*0004*/ 	.word	0xffffffff
	.align		4
        /*0008*/ 	.word	0x00000000
	.align		4
        /*000c*/ 	.word	0xfffffffe
	.align		4
        /*0010*/ 	.word	0x00000000
	.align		4
        /*0014*/ 	.word	0xfffffffd
	.align		4
        /*0018*/ 	.word	0x00000000
	.align		4
        /*001c*/ 	.word	0xfffffffc


//--------------------- .text._Z3addPiS_PN4cuda3__46atomicIiLNS0_3std3__412thread_scopeE1EEEi --------------------------
	.section	.text._Z3addPiS_PN4cuda3__46atomicIiLNS0_3std3__412thread_scopeE1EEEi,"ax",@progbits
	.align	128
        .global         _Z3addPiS_PN4cuda3__46atomicIiLNS0_3std3__412thread_scopeE1EEEi
        .type           _Z3addPiS_PN4cuda3__46atomicIiLNS0_3std3__412thread_scopeE1EEEi,@function
        .size           _Z3addPiS_PN4cuda3__46atomicIiLNS0_3std3__412thread_scopeE1EEEi,(.L_x_1 - _Z3addPiS_PN4cuda3__46atomicIiLNS0_3std3__412thread_scopeE1EEEi)
        .other          _Z3addPiS_PN4cuda3__46atomicIiLNS0_3std3__412thread_scopeE1EEEi,@"STO_CUDA_ENTRY STV_DEFAULT"
_Z3addPiS_PN4cuda3__46atomicIiLNS0_3std3__412thread_scopeE1EEEi:
.text._Z3addPiS_PN4cuda3__46atomicIiLNS0_3std3__412thread_scopeE1EEEi:
[----:B------:R-:W-:Y:S01]  /*0000*/  LDC R1, c[0x0][0x37c] ;  /* 0x0000df00ff017b82 */ /* 0x000fe20000000800 */
[----:B------:R-:W0:Y:S01]  /*0010*/  S2R R3, SR_TID.X ;  /* 0x0000000000037919 */ /* 0x000e220000002100 */
[----:B------:R-:W0:Y:S01]  /*0020*/  LDCU UR6, c[0x0][0x360] ;  /* 0x00006c00ff0677ac */ /* 0x000e220008000800 */
[----:B------:R-:W0:Y:S01]  /*0030*/  S2R R0, SR_CTAID.X ;  /* 0x0000000000007919 */ /* 0x000e220000002500 */
[----:B------:R-:W1:Y:S01]  /*0040*/  LDCU UR8, c[0x0][0x398] ;  /* 0x00007300ff0877ac */ /* 0x000e620008000800 */
[----:B------:R-:W2:Y:S01]  /*0050*/  S2R R5, SR_TID.Z ;  /* 0x0000000000057919 */ /* 0x000ea20000002300 */
[----:B------:R-:W2:Y:S01]  /*0060*/  LDCU UR7, c[0x0][0x364] ;  /* 0x00006c80ff0777ac */ /* 0x000ea20008000800 */
[----:B------:R-:W3:Y:S01]  /*0070*/  LDCU.64 UR4, c[0x0][0x358] ;  /* 0x00006b00ff0477ac */ /* 0x000ee20008000a00 */
[----:B0-----:R-:W-:Y:S02]  /*0080*/  IMAD R9, R0, UR6, R3 ;  /* 0x0000000600097c24 */ /* 0x001fe4000f8e0203 */
[----:B------:R-:W2:Y:S03]  /*0090*/  S2R R0, SR_TID.Y ;  /* 0x0000000000007919 */ /* 0x000ea60000002200 */
[----:B------:R-:W-:-:S02]  /*00a0*/  ISETP.NE.AND P0, PT, R9, RZ, PT ;  /* 0x000000ff0900720c */ /* 0x000fc40003f05270 */
[----:B-1----:R-:W-:-:S11]  /*00b0*/  ISETP.GE.AND P1, PT, R9, UR8, PT ;  /* 0x0000000809007c0c */ /* 0x002fd6000bf26270 */
[----:B------:R-:W3:Y:S01]  /*00c0*/  @!P0 LDC.64 R6, c[0x0][0x390] ;  /* 0x0000e400ff068b82 */ /* 0x000ee20000000a00 */
[----:B--2---:R-:W-:-:S04]  /*00d0*/  IMAD R0, R5, UR7, R0 ;  /* 0x0000000705007c24 */ /* 0x004fc8000f8e0200 */
[----:B------:R-:W-:Y:S01]  /*00e0*/  IMAD R0, R0, UR6, R3 ;  /* 0x0000000600007c24 */ /* 0x000fe2000f8e0203 */
[----:B---3--:R0:W-:Y:S01]  /*00f0*/  @!P0 STG.E desc[UR4][R6.64], RZ ;  /* 0x000000ff06008986 */ /* 0x0081e2000c101904 */
[----:B------:R-:W-:Y:S05]  /*0100*/  @P1 EXIT ;  /* 0x000000000000194d */ /* 0x000fea0003800000 */
[----:B------:R-:W1:Y:S01]  /*0110*/  S2R R8, SR_LANEID ;  /* 0x0000000000087919 */ /* 0x000e620000000000 */
[----:B------:R-:W2:Y:S01]  /*0120*/  LDC.64 R2, c[0x0][0x380] ;  /* 0x0000e000ff027b82 */ /* 0x000ea20000000a00 */
[----:B------:R-:W-:Y:S01]  /*0130*/  VOTEU.ANY UR6, UPT, PT ;  /* 0x0000000000067886 */ /* 0x000fe200038e0100 */
[----:B------:R-:W-:Y:S01]  /*0140*/  SHF.R.U32.HI R0, RZ, 0x5, R0 ;  /* 0x00000005ff007819 */ /* 0x000fe20000011600 */
[----:B------:R-:W-:Y:S02]  /*0150*/  UFLO.U32 UR7, UR6 ;  /* 0x00000006000772bd */ /* 0x000fe400080e0000 */
[----:B------:R-:W3:Y:S01]  /*0160*/  POPC R13, UR6 ;  /* 0x00000006000d7d09 */ /* 0x000ee20008000000 */
[----:B------:R-:W-:Y:S02]  /*0170*/  LOP3.LUT R11, R0, 0xffff, RZ, 0xc0, !PT ;  /* 0x0000ffff000b7812 */ /* 0x000fe400078ec0ff */
[----:B------:R-:W4:Y:S08]  /*0180*/  LDC.64 R4, c[0x0][0x388] ;  /* 0x0000e200ff047b82 */ /* 0x000f300000000a00 */
[----:B0-----:R-:W3:Y:S01]  /*0190*/  LDC.64 R6, c[0x0][0x390] ;  /* 0x0000e400ff067b82 */ /* 0x001ee20000000a00 */
[----:B--2---:R-:W-:-:S05]  /*01a0*/  IMAD.WIDE R2, R9, 0x4, R2 ;  /* 0x0000000409027825 */ /* 0x004fca00078e0202 */
[----:B------:R-:W-:Y:S01]  /*01b0*/  STG.E desc[UR4][R2.64], R9 ;  /* 0x0000000902007986 */ /* 0x000fe2000c101904 */
[----:B-1----:R-:W-:Y:S01]  /*01c0*/  ISETP.EQ.U32.AND P0, PT, R8, UR7, PT ;  /* 0x0000000708007c0c */ /* 0x002fe2000bf02070 */
[----:B----4-:R-:W-:-:S05]  /*01d0*/  IMAD.WIDE R4, R9, 0x4, R4 ;  /* 0x0000000409047825 */ /* 0x010fca00078e0204 */
[----:B------:R-:W-:Y:S07]  /*01e0*/  STG.E desc[UR4][R4.64], R11 ;  /* 0x0000000b04007986 */ /* 0x000fee000c101904 */
[----:B---3--:R-:W-:Y:S01]  /*01f0*/  @P0 ATOM.E.ADD.S32.STRONG.GPU PT, RZ, desc[UR4][R6.64], R13 ;  /* 0x8000000d06ff098a */ /* 0x008fe200081ef304 */
[----:B------:R-:W-:Y:S05]  /*0200*/  EXIT ;  /* 0x000000000000794d */ /* 0x000fea0003800000 */
.L_x_0:
[----:B------:R-:W-:-:S00]  /*0210*/  BRA `(.L_x_0) ;  /* 0xfffffffc00fc7947 */ /* 0x000fc0000383ffff */
[----:B------:R-:W-:-:S00]  /*0220*/  NOP ;  /* 0x0000000000007918 */ /* 0x000fc00000000000 */
        /* <DEDUP_REMOVED lines=13> */
.L_x_1:


//--------------------- .nv.shared.reserved.0     --------------------------
	.section	.nv.shared.reserved.0,"aw",@nobits
	.weak		__nv_reservedSMEM_offset_0_alias
	.size		__nv_reservedSMEM_offset_0_alias, 0, 64
	.other		__nv_reservedSMEM_offset_0_alias,@"STO_CUDA_RESERVED_SHARED STV_DEFAULT"
__nv_reservedSMEM_offset_0_alias:
	.zero		0
	.zero		64


//--------------------- .nv.constant0._Z3addPiS_PN4cuda3__46atomicIiLNS0_3std3__412thread_scopeE1EEEi --------------------------
	.section	.nv.constant0._Z3addPiS_PN4cuda3__46atomicIiLNS0_3std3__412thread_scopeE1EEEi,"a",@progbits
	.sectionflags	@""
	.align	4
.nv.constant0._Z3addPiS_PN4cuda3__46atomicIiLNS0_3std3__412thread_scopeE1EEEi:
	.zero		924


//--------------------- SYMBOLS --------------------------

	.type		.nv.reservedSmem.offset0,@object
	.size		.nv.reservedSmem.offset0,0x4
